//
// Generated by NVIDIA NVVM Compiler
//
// Compiler Build ID: CL-36424714
// Cuda compilation tools, release 13.0, V13.0.88
// Based on NVVM 20.0.0
//

.version 9.0
.target sm_100
.address_size 64

	// .globl	_ZN3cub18CUB_300001_SM_10006detail11EmptyKernelIvEEvv
.global .align 1 .b8 _ZN41_INTERNAL_8381843e_4_k_cu_5bac2e41_2226844cuda3std3__443_GLOBAL__N__8381843e_4_k_cu_5bac2e41_2226846ignoreE[1];
.global .align 1 .b8 _ZN41_INTERNAL_8381843e_4_k_cu_5bac2e41_2226844cuda3std3__45__cpo5beginE[1];
.global .align 1 .b8 _ZN41_INTERNAL_8381843e_4_k_cu_5bac2e41_2226844cuda3std3__45__cpo3endE[1];
.global .align 1 .b8 _ZN41_INTERNAL_8381843e_4_k_cu_5bac2e41_2226844cuda3std3__45__cpo6cbeginE[1];
.global .align 1 .b8 _ZN41_INTERNAL_8381843e_4_k_cu_5bac2e41_2226844cuda3std3__45__cpo4cendE[1];
.global .align 1 .b8 _ZN41_INTERNAL_8381843e_4_k_cu_5bac2e41_2226844cuda3std3__45__cpo6rbeginE[1];
.global .align 1 .b8 _ZN41_INTERNAL_8381843e_4_k_cu_5bac2e41_2226844cuda3std3__45__cpo4rendE[1];
.global .align 1 .b8 _ZN41_INTERNAL_8381843e_4_k_cu_5bac2e41_2226844cuda3std3__45__cpo7crbeginE[1];
.global .align 1 .b8 _ZN41_INTERNAL_8381843e_4_k_cu_5bac2e41_2226844cuda3std3__45__cpo5crendE[1];
.global .align 1 .b8 _ZN41_INTERNAL_8381843e_4_k_cu_5bac2e41_2226844cuda3std3__419piecewise_constructE[1];
.global .align 1 .b8 _ZN41_INTERNAL_8381843e_4_k_cu_5bac2e41_2226844cuda3std3__48in_placeE[1];
.global .align 1 .b8 _ZN41_INTERNAL_8381843e_4_k_cu_5bac2e41_2226844cuda3std3__420unreachable_sentinelE[1];
.global .align 1 .b8 _ZN41_INTERNAL_8381843e_4_k_cu_5bac2e41_2226844cuda3std3__47nulloptE[1];
.global .align 1 .b8 _ZN41_INTERNAL_8381843e_4_k_cu_5bac2e41_2226844cuda3std3__48unexpectE[1];
.global .align 1 .b8 _ZN41_INTERNAL_8381843e_4_k_cu_5bac2e41_2226844cuda3std6ranges3__45__cpo4swapE[1];
.global .align 1 .b8 _ZN41_INTERNAL_8381843e_4_k_cu_5bac2e41_2226844cuda3std6ranges3__45__cpo9iter_moveE[1];
.global .align 1 .b8 _ZN41_INTERNAL_8381843e_4_k_cu_5bac2e41_2226844cuda3std6ranges3__45__cpo7advanceE[1];
.global .align 1 .b8 _ZN41_INTERNAL_8381843e_4_k_cu_5bac2e41_2226844cuda3std6ranges3__45__cpo5beginE[1];
.global .align 1 .b8 _ZN41_INTERNAL_8381843e_4_k_cu_5bac2e41_2226844cuda3std6ranges3__45__cpo3endE[1];
.global .align 1 .b8 _ZN41_INTERNAL_8381843e_4_k_cu_5bac2e41_2226844cuda3std6ranges3__45__cpo6cbeginE[1];
.global .align 1 .b8 _ZN41_INTERNAL_8381843e_4_k_cu_5bac2e41_2226844cuda3std6ranges3__45__cpo4cendE[1];
.global .align 1 .b8 _ZN41_INTERNAL_8381843e_4_k_cu_5bac2e41_2226844cuda3std6ranges3__45__cpo9iter_swapE[1];
.global .align 1 .b8 _ZN41_INTERNAL_8381843e_4_k_cu_5bac2e41_2226844cuda3std6ranges3__45__cpo4nextE[1];
.global .align 1 .b8 _ZN41_INTERNAL_8381843e_4_k_cu_5bac2e41_2226844cuda3std6ranges3__45__cpo4prevE[1];
.global .align 1 .b8 _ZN41_INTERNAL_8381843e_4_k_cu_5bac2e41_2226844cuda3std6ranges3__45__cpo4dataE[1];
.global .align 1 .b8 _ZN41_INTERNAL_8381843e_4_k_cu_5bac2e41_2226844cuda3std6ranges3__45__cpo5cdataE[1];
.global .align 1 .b8 _ZN41_INTERNAL_8381843e_4_k_cu_5bac2e41_2226844cuda3std6ranges3__45__cpo4sizeE[1];
.global .align 1 .b8 _ZN41_INTERNAL_8381843e_4_k_cu_5bac2e41_2226844cuda3std6ranges3__45__cpo5ssizeE[1];
.global .align 1 .b8 _ZN41_INTERNAL_8381843e_4_k_cu_5bac2e41_2226844cuda3std6ranges3__45__cpo8distanceE[1];
.global .align 1 .b8 _ZN41_INTERNAL_8381843e_4_k_cu_5bac2e41_2226846thrust24THRUST_300001_SM_1000_NS8cuda_cub3parE[1];
.global .align 1 .b8 _ZN41_INTERNAL_8381843e_4_k_cu_5bac2e41_2226846thrust24THRUST_300001_SM_1000_NS8cuda_cub10par_nosyncE[1];
.global .align 1 .b8 _ZN41_INTERNAL_8381843e_4_k_cu_5bac2e41_2226846thrust24THRUST_300001_SM_1000_NS6system6detail10sequential3seqE[1];
.global .align 1 .b8 _ZN41_INTERNAL_8381843e_4_k_cu_5bac2e41_2226846thrust24THRUST_300001_SM_1000_NS12placeholders2_1E[1];
.global .align 1 .b8 _ZN41_INTERNAL_8381843e_4_k_cu_5bac2e41_2226846thrust24THRUST_300001_SM_1000_NS12placeholders2_2E[1];
.global .align 1 .b8 _ZN41_INTERNAL_8381843e_4_k_cu_5bac2e41_2226846thrust24THRUST_300001_SM_1000_NS12placeholders2_3E[1];
.global .align 1 .b8 _ZN41_INTERNAL_8381843e_4_k_cu_5bac2e41_2226846thrust24THRUST_300001_SM_1000_NS12placeholders2_4E[1];
.global .align 1 .b8 _ZN41_INTERNAL_8381843e_4_k_cu_5bac2e41_2226846thrust24THRUST_300001_SM_1000_NS12placeholders2_5E[1];
.global .align 1 .b8 _ZN41_INTERNAL_8381843e_4_k_cu_5bac2e41_2226846thrust24THRUST_300001_SM_1000_NS12placeholders2_6E[1];
.global .align 1 .b8 _ZN41_INTERNAL_8381843e_4_k_cu_5bac2e41_2226846thrust24THRUST_300001_SM_1000_NS12placeholders2_7E[1];
.global .align 1 .b8 _ZN41_INTERNAL_8381843e_4_k_cu_5bac2e41_2226846thrust24THRUST_300001_SM_1000_NS12placeholders2_8E[1];
.global .align 1 .b8 _ZN41_INTERNAL_8381843e_4_k_cu_5bac2e41_2226846thrust24THRUST_300001_SM_1000_NS12placeholders2_9E[1];
.global .align 1 .b8 _ZN41_INTERNAL_8381843e_4_k_cu_5bac2e41_2226846thrust24THRUST_300001_SM_1000_NS12placeholders3_10E[1];
.global .align 1 .b8 _ZN41_INTERNAL_8381843e_4_k_cu_5bac2e41_2226846thrust24THRUST_300001_SM_1000_NS3seqE[1];

.visible .entry _ZN3cub18CUB_300001_SM_10006detail11EmptyKernelIvEEvv()
{


	ret;

}


// ===== COMPILED SASS (sm_100) =====

	.target	sm_100

	.elftype	@"ET_EXEC"


//--------------------- .note.nv.tkinfo           --------------------------
	.section	.note.nv.tkinfo,"",@"SHT_NOTE"
	.sectionflags	@"SHF_NOTE_NV_TKINFO"
	.tkinfo
        /*0018*/ 	.word	0x00000002
        /*0030*/ 	.string	""
        /*0030*/ 	.string	"ptxas"
        /*0030*/ 	.string	"Cuda compilation tools, release 13.0, V13.0.88"
        /*0030*/ 	.string	"Build cuda_13.0.r13.0/compiler.36424714_0"
        /*0030*/ 	.string	"-arch sm_100 -m 64 "



//--------------------- .note.nv.cuinfo           --------------------------
	.section	.note.nv.cuinfo,"",@"SHT_NOTE"
	.sectionflags	@"SHF_NOTE_NV_CUINFO"
        /*0018*/ 	.short	0x0002
        /*001a*/ 	.short	0x0064
        /*001c*/ 	.short	0x0082
	.zero		2


//--------------------- .nv.info                  --------------------------
	.section	.nv.info,"",@"SHT_CUDA_INFO"
	.align	4


	//----- nvinfo : EIATTR_REGCOUNT
	.align		4
        /*0000*/ 	.byte	0x04, 0x2f
        /*0002*/ 	.short	(.L_44 - .L_43)
	.align		4
.L_43:
        /*0004*/ 	.word	index@(_ZN3cub18CUB_300001_SM_10006detail11EmptyKernelIvEEvv)
        /*0008*/ 	.word	0x00000004


	//----- nvinfo : EIATTR_FRAME_SIZE
	.align		4
.L_44:
        /*000c*/ 	.byte	0x04, 0x11
        /*000e*/ 	.short	(.L_46 - .L_45)
	.align		4
.L_45:
        /*0010*/ 	.word	index@(_ZN3cub18CUB_300001_SM_10006detail11EmptyKernelIvEEvv)
        /*0014*/ 	.word	0x00000000


	//----- nvinfo : EIATTR_MIN_STACK_SIZE
	.align		4
.L_46:
        /*0018*/ 	.byte	0x04, 0x12
        /*001a*/ 	.short	(.L_48 - .L_47)
	.align		4
.L_47:
        /*001c*/ 	.word	index@(_ZN3cub18CUB_300001_SM_10006detail11EmptyKernelIvEEvv)
        /*0020*/ 	.word	0x00000000
.L_48:


//--------------------- .nv.compat                --------------------------
	.section	.nv.compat,"",@"SHT_CUDA_COMPAT_INFO"
	.align	4
        /*0000*/ 	.byte	0x02, 0x09, 0x00, 0x00, 0x02, 0x02, 0x01, 0x00, 0x02, 0x05, 0x05, 0x00, 0x03, 0x07, 0x01, 0x01
        /*0010*/ 	.byte	0x02, 0x03, 0x00, 0x00, 0x02, 0x06, 0x01, 0x00, 0x04, 0x0b, 0x08, 0x00, 0x09, 0x00, 0x00, 0x00
        /*0020*/ 	.byte	0x00, 0x00, 0x00, 0x00


//--------------------- .nv.info._ZN3cub18CUB_300001_SM_10006detail11EmptyKernelIvEEvv --------------------------
	.section	.nv.info._ZN3cub18CUB_300001_SM_10006detail11EmptyKernelIvEEvv,"",@"SHT_CUDA_INFO"
	.sectionflags	@""
	.align	4


	//----- nvinfo : EIATTR_CUDA_API_VERSION
	.align		4
        /*0000*/ 	.byte	0x04, 0x37
        /*0002*/ 	.short	(.L_50 - .L_49)
.L_49:
        /*0004*/ 	.word	0x00000082


	//----- nvinfo : EIATTR_SPARSE_MMA_MASK
	.align		4
.L_50:
        /*0008*/ 	.byte	0x03, 0x50
        /*000a*/ 	.short	0x0000


	//----- nvinfo : EIATTR_MAXREG_COUNT
	.align		4
        /*000c*/ 	.byte	0x03, 0x1b
        /*000e*/ 	.short	0x00ff


	//----- nvinfo : EIATTR_MERCURY_ISA_VERSION
	.align		4
        /*0010*/ 	.byte	0x03, 0x5f
        /*0012*/ 	.short	0x0101


	//----- nvinfo : EIATTR_VRC_CTA_INIT_COUNT
	.align		4
        /*0014*/ 	.byte	0x02, 0x4a
	.zero		1
	.zero		1


	//----- nvinfo : EIATTR_EXIT_INSTR_OFFSETS
	.align		4
        /*0018*/ 	.byte	0x04, 0x1c
        /*001a*/ 	.short	(.L_52 - .L_51)


	//   ....[0]....
.L_51:
        /*001c*/ 	.word	0x00000010


	//----- nvinfo : EIATTR_SW_WAR
	.align		4
.L_52:
        /*0020*/ 	.byte	0x04, 0x36
        /*0022*/ 	.short	(.L_54 - .L_53)
.L_53:
        /*0024*/ 	.word	0x00000008
.L_54:


//--------------------- .nv.callgraph             --------------------------
	.section	.nv.callgraph,"",@"SHT_CUDA_CALLGRAPH"
	.align	4
	.sectionentsize	8
	.align		4
        /*0000*/ 	.word	0x00000000
	.align		4
        /*0004*/ 	.word	0xffffffff
	.align		4
        /*0008*/ 	.word	0x00000000
	.align		4
        /*000c*/ 	.word	0xfffffffe
	.align		4
        /*0010*/ 	.word	0x00000000
	.align		4
        /*0014*/ 	.word	0xfffffffd
	.align		4
        /*0018*/ 	.word	0x00000000
	.align		4
        /*001c*/ 	.word	0xfffffffc


//--------------------- .nv.constant4             --------------------------
	.section	.nv.constant4,"a",@progbits
	.align	8
	.align		8
.nv.constant4:
        /*0000*/ 	.dword	_ZN41_INTERNAL_8381843e_4_k_cu_5bac2e41_2230084cuda3std3__443_GLOBAL__N__8381843e_4_k_cu_5bac2e41_2230086ignoreE
	.align		8
        /*0008*/ 	.dword	_ZN41_INTERNAL_8381843e_4_k_cu_5bac2e41_2230084cuda3std3__45__cpo5beginE
	.align		8
        /*0010*/ 	.dword	_ZN41_INTERNAL_8381843e_4_k_cu_5bac2e41_2230084cuda3std3__45__cpo3endE
	.align		8
        /*0018*/ 	.dword	_ZN41_INTERNAL_8381843e_4_k_cu_5bac2e41_2230084cuda3std3__45__cpo6cbeginE
	.align		8
        /*0020*/ 	.dword	_ZN41_INTERNAL_8381843e_4_k_cu_5bac2e41_2230084cuda3std3__45__cpo4cendE
	.align		8
        /*0028*/ 	.dword	_ZN41_INTERNAL_8381843e_4_k_cu_5bac2e41_2230084cuda3std3__45__cpo6rbeginE
	.align		8
        /*0030*/ 	.dword	_ZN41_INTERNAL_8381843e_4_k_cu_5bac2e41_2230084cuda3std3__45__cpo4rendE
	.align		8
        /*0038*/ 	.dword	_ZN41_INTERNAL_8381843e_4_k_cu_5bac2e41_2230084cuda3std3__45__cpo7crbeginE
	.align		8
        /*0040*/ 	.dword	_ZN41_INTERNAL_8381843e_4_k_cu_5bac2e41_2230084cuda3std3__45__cpo5crendE
	.align		8
        /*0048*/ 	.dword	_ZN41_INTERNAL_8381843e_4_k_cu_5bac2e41_2230084cuda3std3__419piecewise_constructE
	.align		8
        /*0050*/ 	.dword	_ZN41_INTERNAL_8381843e_4_k_cu_5bac2e41_2230084cuda3std3__48in_placeE
	.align		8
        /*0058*/ 	.dword	_ZN41_INTERNAL_8381843e_4_k_cu_5bac2e41_2230084cuda3std3__420unreachable_sentinelE
	.align		8
        /*0060*/ 	.dword	_ZN41_INTERNAL_8381843e_4_k_cu_5bac2e41_2230084cuda3std3__47nulloptE
	.align		8
        /*0068*/ 	.dword	_ZN41_INTERNAL_8381843e_4_k_cu_5bac2e41_2230084cuda3std3__48unexpectE
	.align		8
        /*0070*/ 	.dword	_ZN41_INTERNAL_8381843e_4_k_cu_5bac2e41_2230084cuda3std6ranges3__45__cpo4swapE
	.align		8
        /*0078*/ 	.dword	_ZN41_INTERNAL_8381843e_4_k_cu_5bac2e41_2230084cuda3std6ranges3__45__cpo9iter_moveE
	.align		8
        /*0080*/ 	.dword	_ZN41_INTERNAL_8381843e_4_k_cu_5bac2e41_2230084cuda3std6ranges3__45__cpo7advanceE
	.align		8
        /*0088*/ 	.dword	_ZN41_INTERNAL_8381843e_4_k_cu_5bac2e41_2230084cuda3std6ranges3__45__cpo5beginE
	.align		8
        /*0090*/ 	.dword	_ZN41_INTERNAL_8381843e_4_k_cu_5bac2e41_2230084cuda3std6ranges3__45__cpo3endE
	.align		8
        /*0098*/ 	.dword	_ZN41_INTERNAL_8381843e_4_k_cu_5bac2e41_2230084cuda3std6ranges3__45__cpo6cbeginE
	.align		8
        /*00a0*/ 	.dword	_ZN41_INTERNAL_8381843e_4_k_cu_5bac2e41_2230084cuda3std6ranges3__45__cpo4cendE
	.align		8
        /*00a8*/ 	.dword	_ZN41_INTERNAL_8381843e_4_k_cu_5bac2e41_2230084cuda3std6ranges3__45__cpo9iter_swapE
	.align		8
        /*00b0*/ 	.dword	_ZN41_INTERNAL_8381843e_4_k_cu_5bac2e41_2230084cuda3std6ranges3__45__cpo4nextE
	.align		8
        /*00b8*/ 	.dword	_ZN41_INTERNAL_8381843e_4_k_cu_5bac2e41_2230084cuda3std6ranges3__45__cpo4prevE
	.align		8
        /*00c0*/ 	.dword	_ZN41_INTERNAL_8381843e_4_k_cu_5bac2e41_2230084cuda3std6ranges3__45__cpo4dataE
	.align		8
        /*00c8*/ 	.dword	_ZN41_INTERNAL_8381843e_4_k_cu_5bac2e41_2230084cuda3std6ranges3__45__cpo5cdataE
	.align		8
        /*00d0*/ 	.dword	_ZN41_INTERNAL_8381843e_4_k_cu_5bac2e41_2230084cuda3std6ranges3__45__cpo4sizeE
	.align		8
        /*00d8*/ 	.dword	_ZN41_INTERNAL_8381843e_4_k_cu_5bac2e41_2230084cuda3std6ranges3__45__cpo5ssizeE
	.align		8
        /*00e0*/ 	.dword	_ZN41_INTERNAL_8381843e_4_k_cu_5bac2e41_2230084cuda3std6ranges3__45__cpo8distanceE
	.align		8
        /*00e8*/ 	.dword	_ZN41_INTERNAL_8381843e_4_k_cu_5bac2e41_2230086thrust24THRUST_300001_SM_1000_NS8cuda_cub3parE
	.align		8
        /*00f0*/ 	.dword	_ZN41_INTERNAL_8381843e_4_k_cu_5bac2e41_2230086thrust24THRUST_300001_SM_1000_NS8cuda_cub10par_nosyncE
	.align		8
        /*00f8*/ 	.dword	_ZN41_INTERNAL_8381843e_4_k_cu_5bac2e41_2230086thrust24THRUST_300001_SM_1000_NS6system6detail10sequential3seqE
	.align		8
        /*0100*/ 	.dword	_ZN41_INTERNAL_8381843e_4_k_cu_5bac2e41_2230086thrust24THRUST_300001_SM_1000_NS12placeholders2_1E
	.align		8
        /*0108*/ 	.dword	_ZN41_INTERNAL_8381843e_4_k_cu_5bac2e41_2230086thrust24THRUST_300001_SM_1000_NS12placeholders2_2E
	.align		8
        /*0110*/ 	.dword	_ZN41_INTERNAL_8381843e_4_k_cu_5bac2e41_2230086thrust24THRUST_300001_SM_1000_NS12placeholders2_3E
	.align		8
        /*0118*/ 	.dword	_ZN41_INTERNAL_8381843e_4_k_cu_5bac2e41_2230086thrust24THRUST_300001_SM_1000_NS12placeholders2_4E
	.align		8
        /*0120*/ 	.dword	_ZN41_INTERNAL_8381843e_4_k_cu_5bac2e41_2230086thrust24THRUST_300001_SM_1000_NS12placeholders2_5E
	.align		8
        /*0128*/ 	.dword	_ZN41_INTERNAL_8381843e_4_k_cu_5bac2e41_2230086thrust24THRUST_300001_SM_1000_NS12placeholders2_6E
	.align		8
        /*0130*/ 	.dword	_ZN41_INTERNAL_8381843e_4_k_cu_5bac2e41_2230086thrust24THRUST_300001_SM_1000_NS12placeholders2_7E
	.align		8
        /*0138*/ 	.dword	_ZN41_INTERNAL_8381843e_4_k_cu_5bac2e41_2230086thrust24THRUST_300001_SM_1000_NS12placeholders2_8E
	.align		8
        /*0140*/ 	.dword	_ZN41_INTERNAL_8381843e_4_k_cu_5bac2e41_2230086thrust24THRUST_300001_SM_1000_NS12placeholders2_9E
	.align		8
        /*0148*/ 	.dword	_ZN41_INTERNAL_8381843e_4_k_cu_5bac2e41_2230086thrust24THRUST_300001_SM_1000_NS12placeholders3_10E
	.align		8
        /*0150*/ 	.dword	_ZN41_INTERNAL_8381843e_4_k_cu_5bac2e41_2230086thrust24THRUST_300001_SM_1000_NS3seqE


//--------------------- .text._ZN3cub18CUB_300001_SM_10006detail11EmptyKernelIvEEvv --------------------------
	.section	.text._ZN3cub18CUB_300001_SM_10006detail11EmptyKernelIvEEvv,"ax",@progbits
	.align	128
        .global         _ZN3cub18CUB_300001_SM_10006detail11EmptyKernelIvEEvv
        .type           _ZN3cub18CUB_300001_SM_10006detail11EmptyKernelIvEEvv,@function
        .size           _ZN3cub18CUB_300001_SM_10006detail11EmptyKernelIvEEvv,(.L_x_1 - _ZN3cub18CUB_300001_SM_10006detail11EmptyKernelIvEEvv)
        .other          _ZN3cub18CUB_300001_SM_10006detail11EmptyKernelIvEEvv,@"STO_CUDA_ENTRY STV_DEFAULT"
_ZN3cub18CUB_300001_SM_10006detail11EmptyKernelIvEEvv:
.text._ZN3cub18CUB_300001_SM_10006detail11EmptyKernelIvEEvv:
[----:B------:R-:W-:Y:S01]  /*0000*/  LDC R1, c[0x0][0x37c] ;  /* 0x0000df00ff017b82 */ /* 0x000fe20000000800 */
[----:B------:R-:W-:Y:S05]  /*0010*/  EXIT ;  /* 0x000000000000794d */ /* 0x000fea0003800000 */
.L_x_0:
[----:B------:R-:W-:-:S00]  /*0020*/  BRA `(.L_x_0) ;  /* 0xfffffffc00fc7947 */ /* 0x000fc0000383ffff */
[----:B------:R-:W-:-:S00]  /*0030*/  NOP ;  /* 0x0000000000007918 */ /* 0x000fc00000000000 */
        /* <DEDUP_REMOVED lines=12> */
.L_x_1:


//--------------------- .nv.shared.reserved.0     --------------------------
	.section	.nv.shared.reserved.0,"aw",@nobits
	.weak		__nv_reservedSMEM_offset_0_alias
	.size		__nv_reservedSMEM_offset_0_alias, 0, 64
	.other		__nv_reservedSMEM_offset_0_alias,@"STO_CUDA_RESERVED_SHARED STV_DEFAULT"
__nv_reservedSMEM_offset_0_alias:
	.zero		0
	.zero		64


//--------------------- .nv.global                --------------------------
	.section	.nv.global,"aw",@nobits
.nv.global:
	.type		_ZN41_INTERNAL_8381843e_4_k_cu_5bac2e41_2230086thrust24THRUST_300001_SM_1000_NS3seqE,@object
	.size		_ZN41_INTERNAL_8381843e_4_k_cu_5bac2e41_2230086thrust24THRUST_300001_SM_1000_NS3seqE,(_ZN41_INTERNAL_8381843e_4_k_cu_5bac2e41_2230084cuda3std3__48in_placeE - _ZN41_INTERNAL_8381843e_4_k_cu_5bac2e41_2230086thrust24THRUST_300001_SM_1000_NS3seqE)
_ZN41_INTERNAL_8381843e_4_k_cu_5bac2e41_2230086thrust24THRUST_300001_SM_1000_NS3seqE:
	.zero		1
	.type		_ZN41_INTERNAL_8381843e_4_k_cu_5bac2e41_2230084cuda3std3__48in_placeE,@object
	.size		_ZN41_INTERNAL_8381843e_4_k_cu_5bac2e41_2230084cuda3std3__48in_placeE,(_ZN41_INTERNAL_8381843e_4_k_cu_5bac2e41_2230084cuda3std6ranges3__45__cpo4sizeE - _ZN41_INTERNAL_8381843e_4_k_cu_5bac2e41_2230084cuda3std3__48in_placeE)
_ZN41_INTERNAL_8381843e_4_k_cu_5bac2e41_2230084cuda3std3__48in_placeE:
	.zero		1
	.type		_ZN41_INTERNAL_8381843e_4_k_cu_5bac2e41_2230084cuda3std6ranges3__45__cpo4sizeE,@object
	.size		_ZN41_INTERNAL_8381843e_4_k_cu_5bac2e41_2230084cuda3std6ranges3__45__cpo4sizeE,(_ZN41_INTERNAL_8381843e_4_k_cu_5bac2e41_2230086thrust24THRUST_300001_SM_1000_NS12placeholders2_3E - _ZN41_INTERNAL_8381843e_4_k_cu_5bac2e41_2230084cuda3std6ranges3__45__cpo4sizeE)
_ZN41_INTERNAL_8381843e_4_k_cu_5bac2e41_2230084cuda3std6ranges3__45__cpo4sizeE:
	.zero		1
	.type		_ZN41_INTERNAL_8381843e_4_k_cu_5bac2e41_2230086thrust24THRUST_300001_SM_1000_NS12placeholders2_3E,@object
	.size		_ZN41_INTERNAL_8381843e_4_k_cu_5bac2e41_2230086thrust24THRUST_300001_SM_1000_NS12placeholders2_3E,(_ZN41_INTERNAL_8381843e_4_k_cu_5bac2e41_2230084cuda3std3__45__cpo3endE - _ZN41_INTERNAL_8381843e_4_k_cu_5bac2e41_2230086thrust24THRUST_300001_SM_1000_NS12placeholders2_3E)
_ZN41_INTERNAL_8381843e_4_k_cu_5bac2e41_2230086thrust24THRUST_300001_SM_1000_NS12placeholders2_3E:
	.zero		1
	.type		_ZN41_INTERNAL_8381843e_4_k_cu_5bac2e41_2230084cuda3std3__45__cpo3endE,@object
	.size		_ZN41_INTERNAL_8381843e_4_k_cu_5bac2e41_2230084cuda3std3__45__cpo3endE,(_ZN41_INTERNAL_8381843e_4_k_cu_5bac2e41_2230084cuda3std6ranges3__45__cpo3endE - _ZN41_INTERNAL_8381843e_4_k_cu_5bac2e41_2230084cuda3std3__45__cpo3endE)
_ZN41_INTERNAL_8381843e_4_k_cu_5bac2e41_2230084cuda3std3__45__cpo3endE:
	.zero		1
	.type		_ZN41_INTERNAL_8381843e_4_k_cu_5bac2e41_2230084cuda3std6ranges3__45__cpo3endE,@object
	.size		_ZN41_INTERNAL_8381843e_4_k_cu_5bac2e41_2230084cuda3std6ranges3__45__cpo3endE,(_ZN41_INTERNAL_8381843e_4_k_cu_5bac2e41_2230086thrust24THRUST_300001_SM_1000_NS12placeholders2_7E - _ZN41_INTERNAL_8381843e_4_k_cu_5bac2e41_2230084cuda3std6ranges3__45__cpo3endE)
_ZN41_INTERNAL_8381843e_4_k_cu_5bac2e41_2230084cuda3std6ranges3__45__cpo3endE:
	.zero		1
	.type		_ZN41_INTERNAL_8381843e_4_k_cu_5bac2e41_2230086thrust24THRUST_300001_SM_1000_NS12placeholders2_7E,@object
	.size		_ZN41_INTERNAL_8381843e_4_k_cu_5bac2e41_2230086thrust24THRUST_300001_SM_1000_NS12placeholders2_7E,(_ZN41_INTERNAL_8381843e_4_k_cu_5bac2e41_2230084cuda3std3__45__cpo4rendE - _ZN41_INTERNAL_8381843e_4_k_cu_5bac2e41_2230086thrust24THRUST_300001_SM_1000_NS12placeholders2_7E)
_ZN41_INTERNAL_8381843e_4_k_cu_5bac2e41_2230086thrust24THRUST_300001_SM_1000_NS12placeholders2_7E:
	.zero		1
	.type		_ZN41_INTERNAL_8381843e_4_k_cu_5bac2e41_2230084cuda3std3__45__cpo4rendE,@object
	.size		_ZN41_INTERNAL_8381843e_4_k_cu_5bac2e41_2230084cuda3std3__45__cpo4rendE,(_ZN41_INTERNAL_8381843e_4_k_cu_5bac2e41_2230084cuda3std6ranges3__45__cpo4nextE - _ZN41_INTERNAL_8381843e_4_k_cu_5bac2e41_2230084cuda3std3__45__cpo4rendE)
_ZN41_INTERNAL_8381843e_4_k_cu_5bac2e41_2230084cuda3std3__45__cpo4rendE:
	.zero		1
	.type		_ZN41_INTERNAL_8381843e_4_k_cu_5bac2e41_2230084cuda3std6ranges3__45__cpo4nextE,@object
	.size		_ZN41_INTERNAL_8381843e_4_k_cu_5bac2e41_2230084cuda3std6ranges3__45__cpo4nextE,(_ZN41_INTERNAL_8381843e_4_k_cu_5bac2e41_2230084cuda3std6ranges3__45__cpo4swapE - _ZN41_INTERNAL_8381843e_4_k_cu_5bac2e41_2230084cuda3std6ranges3__45__cpo4nextE)
_ZN41_INTERNAL_8381843e_4_k_cu_5bac2e41_2230084cuda3std6ranges3__45__cpo4nextE:
	.zero		1
	.type		_ZN41_INTERNAL_8381843e_4_k_cu_5bac2e41_2230084cuda3std6ranges3__45__cpo4swapE,@object
	.size		_ZN41_INTERNAL_8381843e_4_k_cu_5bac2e41_2230084cuda3std6ranges3__45__cpo4swapE,(_ZN41_INTERNAL_8381843e_4_k_cu_5bac2e41_2230086thrust24THRUST_300001_SM_1000_NS8cuda_cub10par_nosyncE - _ZN41_INTERNAL_8381843e_4_k_cu_5bac2e41_2230084cuda3std6ranges3__45__cpo4swapE)
_ZN41_INTERNAL_8381843e_4_k_cu_5bac2e41_2230084cuda3std6ranges3__45__cpo4swapE:
	.zero		1
	.type		_ZN41_INTERNAL_8381843e_4_k_cu_5bac2e41_2230086thrust24THRUST_300001_SM_1000_NS8cuda_cub10par_nosyncE,@object
	.size		_ZN41_INTERNAL_8381843e_4_k_cu_5bac2e41_2230086thrust24THRUST_300001_SM_1000_NS8cuda_cub10par_nosyncE,(_ZN41_INTERNAL_8381843e_4_k_cu_5bac2e41_2230086thrust24THRUST_300001_SM_1000_NS12placeholders2_9E - _ZN41_INTERNAL_8381843e_4_k_cu_5bac2e41_2230086thrust24THRUST_300001_SM_1000_NS8cuda_cub10par_nosyncE)
_ZN41_INTERNAL_8381843e_4_k_cu_5bac2e41_2230086thrust24THRUST_300001_SM_1000_NS8cuda_cub10par_nosyncE:
	.zero		1
	.type		_ZN41_INTERNAL_8381843e_4_k_cu_5bac2e41_2230086thrust24THRUST_300001_SM_1000_NS12placeholders2_9E,@object
	.size		_ZN41_INTERNAL_8381843e_4_k_cu_5bac2e41_2230086thrust24THRUST_300001_SM_1000_NS12placeholders2_9E,(_ZN41_INTERNAL_8381843e_4_k_cu_5bac2e41_2230084cuda3std3__45__cpo5crendE - _ZN41_INTERNAL_8381843e_4_k_cu_5bac2e41_2230086thrust24THRUST_300001_SM_1000_NS12placeholders2_9E)
_ZN41_INTERNAL_8381843e_4_k_cu_5bac2e41_2230086thrust24THRUST_300001_SM_1000_NS12placeholders2_9E:
	.zero		1
	.type		_ZN41_INTERNAL_8381843e_4_k_cu_5bac2e41_2230084cuda3std3__45__cpo5crendE,@object
	.size		_ZN41_INTERNAL_8381843e_4_k_cu_5bac2e41_2230084cuda3std3__45__cpo5crendE,(_ZN41_INTERNAL_8381843e_4_k_cu_5bac2e41_2230084cuda3std6ranges3__45__cpo4dataE - _ZN41_INTERNAL_8381843e_4_k_cu_5bac2e41_2230084cuda3std3__45__cpo5crendE)
_ZN41_INTERNAL_8381843e_4_k_cu_5bac2e41_2230084cuda3std3__45__cpo5crendE:
	.zero		1
	.type		_ZN41_INTERNAL_8381843e_4_k_cu_5bac2e41_2230084cuda3std6ranges3__45__cpo4dataE,@object
	.size		_ZN41_INTERNAL_8381843e_4_k_cu_5bac2e41_2230084cuda3std6ranges3__45__cpo4dataE,(_ZN41_INTERNAL_8381843e_4_k_cu_5bac2e41_2230086thrust24THRUST_300001_SM_1000_NS12placeholders2_1E - _ZN41_INTERNAL_8381843e_4_k_cu_5bac2e41_2230084cuda3std6ranges3__45__cpo4dataE)
_ZN41_INTERNAL_8381843e_4_k_cu_5bac2e41_2230084cuda3std6ranges3__45__cpo4dataE:
	.zero		1
	.type		_ZN41_INTERNAL_8381843e_4_k_cu_5bac2e41_2230086thrust24THRUST_300001_SM_1000_NS12placeholders2_1E,@object
	.size		_ZN41_INTERNAL_8381843e_4_k_cu_5bac2e41_2230086thrust24THRUST_300001_SM_1000_NS12placeholders2_1E,(_ZN41_INTERNAL_8381843e_4_k_cu_5bac2e41_2230084cuda3std3__443_GLOBAL__N__8381843e_4_k_cu_5bac2e41_2230086ignoreE - _ZN41_INTERNAL_8381843e_4_k_cu_5bac2e41_2230086thrust24THRUST_300001_SM_1000_NS12placeholders2_1E)
_ZN41_INTERNAL_8381843e_4_k_cu_5bac2e41_2230086thrust24THRUST_300001_SM_1000_NS12placeholders2_1E:
	.zero		1
	.type		_ZN41_INTERNAL_8381843e_4_k_cu_5bac2e41_2230084cuda3std3__443_GLOBAL__N__8381843e_4_k_cu_5bac2e41_2230086ignoreE,@object
	.size		_ZN41_INTERNAL_8381843e_4_k_cu_5bac2e41_2230084cuda3std3__443_GLOBAL__N__8381843e_4_k_cu_5bac2e41_2230086ignoreE,(_ZN41_INTERNAL_8381843e_4_k_cu_5bac2e41_2230084cuda3std6ranges3__45__cpo7advanceE - _ZN41_INTERNAL_8381843e_4_k_cu_5bac2e41_2230084cuda3std3__443_GLOBAL__N__8381843e_4_k_cu_5bac2e41_2230086ignoreE)
_ZN41_INTERNAL_8381843e_4_k_cu_5bac2e41_2230084cuda3std3__443_GLOBAL__N__8381843e_4_k_cu_5bac2e41_2230086ignoreE:
	.zero		1
	.type		_ZN41_INTERNAL_8381843e_4_k_cu_5bac2e41_2230084cuda3std6ranges3__45__cpo7advanceE,@object
	.size		_ZN41_INTERNAL_8381843e_4_k_cu_5bac2e41_2230084cuda3std6ranges3__45__cpo7advanceE,(_ZN41_INTERNAL_8381843e_4_k_cu_5bac2e41_2230086thrust24THRUST_300001_SM_1000_NS12placeholders2_5E - _ZN41_INTERNAL_8381843e_4_k_cu_5bac2e41_2230084cuda3std6ranges3__45__cpo7advanceE)
_ZN41_INTERNAL_8381843e_4_k_cu_5bac2e41_2230084cuda3std6ranges3__45__cpo7advanceE:
	.zero		1
	.type		_ZN41_INTERNAL_8381843e_4_k_cu_5bac2e41_2230086thrust24THRUST_300001_SM_1000_NS12placeholders2_5E,@object
	.size		_ZN41_INTERNAL_8381843e_4_k_cu_5bac2e41_2230086thrust24THRUST_300001_SM_1000_NS12placeholders2_5E,(_ZN41_INTERNAL_8381843e_4_k_cu_5bac2e41_2230084cuda3std3__45__cpo4cendE - _ZN41_INTERNAL_8381843e_4_k_cu_5bac2e41_2230086thrust24THRUST_300001_SM_1000_NS12placeholders2_5E)
_ZN41_INTERNAL_8381843e_4_k_cu_5bac2e41_2230086thrust24THRUST_300001_SM_1000_NS12placeholders2_5E:
	.zero		1
	.type		_ZN41_INTERNAL_8381843e_4_k_cu_5bac2e41_2230084cuda3std3__45__cpo4cendE,@object
	.size		_ZN41_INTERNAL_8381843e_4_k_cu_5bac2e41_2230084cuda3std3__45__cpo4cendE,(_ZN41_INTERNAL_8381843e_4_k_cu_5bac2e41_2230084cuda3std6ranges3__45__cpo4cendE - _ZN41_INTERNAL_8381843e_4_k_cu_5bac2e41_2230084cuda3std3__45__cpo4cendE)
_ZN41_INTERNAL_8381843e_4_k_cu_5bac2e41_2230084cuda3std3__45__cpo4cendE:
	.zero		1
	.type		_ZN41_INTERNAL_8381843e_4_k_cu_5bac2e41_2230084cuda3std6ranges3__45__cpo4cendE,@object
	.size		_ZN41_INTERNAL_8381843e_4_k_cu_5bac2e41_2230084cuda3std6ranges3__45__cpo4cendE,(_ZN41_INTERNAL_8381843e_4_k_cu_5bac2e41_2230084cuda3std3__47nulloptE - _ZN41_INTERNAL_8381843e_4_k_cu_5bac2e41_2230084cuda3std6ranges3__45__cpo4cendE)
_ZN41_INTERNAL_8381843e_4_k_cu_5bac2e41_2230084cuda3std6ranges3__45__cpo4cendE:
	.zero		1
	.type		_ZN41_INTERNAL_8381843e_4_k_cu_5bac2e41_2230084cuda3std3__47nulloptE,@object
	.size		_ZN41_INTERNAL_8381843e_4_k_cu_5bac2e41_2230084cuda3std3__47nulloptE,(_ZN41_INTERNAL_8381843e_4_k_cu_5bac2e41_2230084cuda3std6ranges3__45__cpo8distanceE - _ZN41_INTERNAL_8381843e_4_k_cu_5bac2e41_2230084cuda3std3__47nulloptE)
_ZN41_INTERNAL_8381843e_4_k_cu_5bac2e41_2230084cuda3std3__47nulloptE:
	.zero		1
	.type		_ZN41_INTERNAL_8381843e_4_k_cu_5bac2e41_2230084cuda3std6ranges3__45__cpo8distanceE,@object
	.size		_ZN41_INTERNAL_8381843e_4_k_cu_5bac2e41_2230084cuda3std6ranges3__45__cpo8distanceE,(_ZN41_INTERNAL_8381843e_4_k_cu_5bac2e41_2230086thrust24THRUST_300001_SM_1000_NS12placeholders3_10E - _ZN41_INTERNAL_8381843e_4_k_cu_5bac2e41_2230084cuda3std6ranges3__45__cpo8distanceE)
_ZN41_INTERNAL_8381843e_4_k_cu_5bac2e41_2230084cuda3std6ranges3__45__cpo8distanceE:
	.zero		1
	.type		_ZN41_INTERNAL_8381843e_4_k_cu_5bac2e41_2230086thrust24THRUST_300001_SM_1000_NS12placeholders3_10E,@object
	.size		_ZN41_INTERNAL_8381843e_4_k_cu_5bac2e41_2230086thrust24THRUST_300001_SM_1000_NS12placeholders3_10E,(_ZN41_INTERNAL_8381843e_4_k_cu_5bac2e41_2230084cuda3std3__419piecewise_constructE - _ZN41_INTERNAL_8381843e_4_k_cu_5bac2e41_2230086thrust24THRUST_300001_SM_1000_NS12placeholders3_10E)
_ZN41_INTERNAL_8381843e_4_k_cu_5bac2e41_2230086thrust24THRUST_300001_SM_1000_NS12placeholders3_10E:
	.zero		1
	.type		_ZN41_INTERNAL_8381843e_4_k_cu_5bac2e41_2230084cuda3std3__419piecewise_constructE,@object
	.size		_ZN41_INTERNAL_8381843e_4_k_cu_5bac2e41_2230084cuda3std3__419piecewise_constructE,(_ZN41_INTERNAL_8381843e_4_k_cu_5bac2e41_2230084cuda3std6ranges3__45__cpo5cdataE - _ZN41_INTERNAL_8381843e_4_k_cu_5bac2e41_2230084cuda3std3__419piecewise_constructE)
_ZN41_INTERNAL_8381843e_4_k_cu_5bac2e41_2230084cuda3std3__419piecewise_constructE:
	.zero		1
	.type		_ZN41_INTERNAL_8381843e_4_k_cu_5bac2e41_2230084cuda3std6ranges3__45__cpo5cdataE,@object
	.size		_ZN41_INTERNAL_8381843e_4_k_cu_5bac2e41_2230084cuda3std6ranges3__45__cpo5cdataE,(_ZN41_INTERNAL_8381843e_4_k_cu_5bac2e41_2230086thrust24THRUST_300001_SM_1000_NS12placeholders2_2E - _ZN41_INTERNAL_8381843e_4_k_cu_5bac2e41_2230084cuda3std6ranges3__45__cpo5cdataE)
_ZN41_INTERNAL_8381843e_4_k_cu_5bac2e41_2230084cuda3std6ranges3__45__cpo5cdataE:
	.zero		1
	.type		_ZN41_INTERNAL_8381843e_4_k_cu_5bac2e41_2230086thrust24THRUST_300001_SM_1000_NS12placeholders2_2E,@object
	.size		_ZN41_INTERNAL_8381843e_4_k_cu_5bac2e41_2230086thrust24THRUST_300001_SM_1000_NS12placeholders2_2E,(_ZN41_INTERNAL_8381843e_4_k_cu_5bac2e41_2230084cuda3std3__45__cpo5beginE - _ZN41_INTERNAL_8381843e_4_k_cu_5bac2e41_2230086thrust24THRUST_300001_SM_1000_NS12placeholders2_2E)
_ZN41_INTERNAL_8381843e_4_k_cu_5bac2e41_2230086thrust24THRUST_300001_SM_1000_NS12placeholders2_2E:
	.zero		1
	.type		_ZN41_INTERNAL_8381843e_4_k_cu_5bac2e41_2230084cuda3std3__45__cpo5beginE,@object
	.size		_ZN41_INTERNAL_8381843e_4_k_cu_5bac2e41_2230084cuda3std3__45__cpo5beginE,(_ZN41_INTERNAL_8381843e_4_k_cu_5bac2e41_2230084cuda3std6ranges3__45__cpo5beginE - _ZN41_INTERNAL_8381843e_4_k_cu_5bac2e41_2230084cuda3std3__45__cpo5beginE)
_ZN41_INTERNAL_8381843e_4_k_cu_5bac2e41_2230084cuda3std3__45__cpo5beginE:
	.zero		1
	.type		_ZN41_INTERNAL_8381843e_4_k_cu_5bac2e41_2230084cuda3std6ranges3__45__cpo5beginE,@object
	.size		_ZN41_INTERNAL_8381843e_4_k_cu_5bac2e41_2230084cuda3std6ranges3__45__cpo5beginE,(_ZN41_INTERNAL_8381843e_4_k_cu_5bac2e41_2230086thrust24THRUST_300001_SM_1000_NS12placeholders2_6E - _ZN41_INTERNAL_8381843e_4_k_cu_5bac2e41_2230084cuda3std6ranges3__45__cpo5beginE)
_ZN41_INTERNAL_8381843e_4_k_cu_5bac2e41_2230084cuda3std6ranges3__45__cpo5beginE:
	.zero		1
	.type		_ZN41_INTERNAL_8381843e_4_k_cu_5bac2e41_2230086thrust24THRUST_300001_SM_1000_NS12placeholders2_6E,@object
	.size		_ZN41_INTERNAL_8381843e_4_k_cu_5bac2e41_2230086thrust24THRUST_300001_SM_1000_NS12placeholders2_6E,(_ZN41_INTERNAL_8381843e_4_k_cu_5bac2e41_2230084cuda3std3__45__cpo6rbeginE - _ZN41_INTERNAL_8381843e_4_k_cu_5bac2e41_2230086thrust24THRUST_300001_SM_1000_NS12placeholders2_6E)
_ZN41_INTERNAL_8381843e_4_k_cu_5bac2e41_2230086thrust24THRUST_300001_SM_1000_NS12placeholders2_6E:
	.zero		1
	.type		_ZN41_INTERNAL_8381843e_4_k_cu_5bac2e41_2230084cuda3std3__45__cpo6rbeginE,@object
	.size		_ZN41_INTERNAL_8381843e_4_k_cu_5bac2e41_2230084cuda3std3__45__cpo6rbeginE,(_ZN41_INTERNAL_8381843e_4_k_cu_5bac2e41_2230084cuda3std6ranges3__45__cpo9iter_swapE - _ZN41_INTERNAL_8381843e_4_k_cu_5bac2e41_2230084cuda3std3__45__cpo6rbeginE)
_ZN41_INTERNAL_8381843e_4_k_cu_5bac2e41_2230084cuda3std3__45__cpo6rbeginE:
	.zero		1
	.type		_ZN41_INTERNAL_8381843e_4_k_cu_5bac2e41_2230084cuda3std6ranges3__45__cpo9iter_swapE,@object
	.size		_ZN41_INTERNAL_8381843e_4_k_cu_5bac2e41_2230084cuda3std6ranges3__45__cpo9iter_swapE,(_ZN41_INTERNAL_8381843e_4_k_cu_5bac2e41_2230084cuda3std3__48unexpectE - _ZN41_INTERNAL_8381843e_4_k_cu_5bac2e41_2230084cuda3std6ranges3__45__cpo9iter_swapE)
_ZN41_INTERNAL_8381843e_4_k_cu_5bac2e41_2230084cuda3std6ranges3__45__cpo9iter_swapE:
	.zero		1
	.type		_ZN41_INTERNAL_8381843e_4_k_cu_5bac2e41_2230084cuda3std3__48unexpectE,@object
	.size		_ZN41_INTERNAL_8381843e_4_k_cu_5bac2e41_2230084cuda3std3__48unexpectE,(_ZN41_INTERNAL_8381843e_4_k_cu_5bac2e41_2230086thrust24THRUST_300001_SM_1000_NS8cuda_cub3parE - _ZN41_INTERNAL_8381843e_4_k_cu_5bac2e41_2230084cuda3std3__48unexpectE)
_ZN41_INTERNAL_8381843e_4_k_cu_5bac2e41_2230084cuda3std3__48unexpectE:
	.zero		1
	.type		_ZN41_INTERNAL_8381843e_4_k_cu_5bac2e41_2230086thrust24THRUST_300001_SM_1000_NS8cuda_cub3parE,@object
	.size		_ZN41_INTERNAL_8381843e_4_k_cu_5bac2e41_2230086thrust24THRUST_300001_SM_1000_NS8cuda_cub3parE,(_ZN41_INTERNAL_8381843e_4_k_cu_5bac2e41_2230086thrust24THRUST_300001_SM_1000_NS12placeholders2_4E - _ZN41_INTERNAL_8381843e_4_k_cu_5bac2e41_2230086thrust24THRUST_300001_SM_1000_NS8cuda_cub3parE)
_ZN41_INTERNAL_8381843e_4_k_cu_5bac2e41_2230086thrust24THRUST_300001_SM_1000_NS8cuda_cub3parE:
	.zero		1
	.type		_ZN41_INTERNAL_8381843e_4_k_cu_5bac2e41_2230086thrust24THRUST_300001_SM_1000_NS12placeholders2_4E,@object
	.size		_ZN41_INTERNAL_8381843e_4_k_cu_5bac2e41_2230086thrust24THRUST_300001_SM_1000_NS12placeholders2_4E,(_ZN41_INTERNAL_8381843e_4_k_cu_5bac2e41_2230084cuda3std3__45__cpo6cbeginE - _ZN41_INTERNAL_8381843e_4_k_cu_5bac2e41_2230086thrust24THRUST_300001_SM_1000_NS12placeholders2_4E)
_ZN41_INTERNAL_8381843e_4_k_cu_5bac2e41_2230086thrust24THRUST_300001_SM_1000_NS12placeholders2_4E:
	.zero		1
	.type		_ZN41_INTERNAL_8381843e_4_k_cu_5bac2e41_2230084cuda3std3__45__cpo6cbeginE,@object
	.size		_ZN41_INTERNAL_8381843e_4_k_cu_5bac2e41_2230084cuda3std3__45__cpo6cbeginE,(_ZN41_INTERNAL_8381843e_4_k_cu_5bac2e41_2230084cuda3std6ranges3__45__cpo6cbeginE - _ZN41_INTERNAL_8381843e_4_k_cu_5bac2e41_2230084cuda3std3__45__cpo6cbeginE)
_ZN41_INTERNAL_8381843e_4_k_cu_5bac2e41_2230084cuda3std3__45__cpo6cbeginE:
	.zero		1
	.type		_ZN41_INTERNAL_8381843e_4_k_cu_5bac2e41_2230084cuda3std6ranges3__45__cpo6cbeginE,@object
	.size		_ZN41_INTERNAL_8381843e_4_k_cu_5bac2e41_2230084cuda3std6ranges3__45__cpo6cbeginE,(_ZN41_INTERNAL_8381843e_4_k_cu_5bac2e41_2230084cuda3std3__420unreachable_sentinelE - _ZN41_INTERNAL_8381843e_4_k_cu_5bac2e41_2230084cuda3std6ranges3__45__cpo6cbeginE)
_ZN41_INTERNAL_8381843e_4_k_cu_5bac2e41_2230084cuda3std6ranges3__45__cpo6cbeginE:
	.zero		1
	.type		_ZN41_INTERNAL_8381843e_4_k_cu_5bac2e41_2230084cuda3std3__420unreachable_sentinelE,@object
	.size		_ZN41_INTERNAL_8381843e_4_k_cu_5bac2e41_2230084cuda3std3__420unreachable_sentinelE,(_ZN41_INTERNAL_8381843e_4_k_cu_5bac2e41_2230084cuda3std6ranges3__45__cpo5ssizeE - _ZN41_INTERNAL_8381843e_4_k_cu_5bac2e41_2230084cuda3std3__420unreachable_sentinelE)
_ZN41_INTERNAL_8381843e_4_k_cu_5bac2e41_2230084cuda3std3__420unreachable_sentinelE:
	.zero		1
	.type		_ZN41_INTERNAL_8381843e_4_k_cu_5bac2e41_2230084cuda3std6ranges3__45__cpo5ssizeE,@object
	.size		_ZN41_INTERNAL_8381843e_4_k_cu_5bac2e41_2230084cuda3std6ranges3__45__cpo5ssizeE,(_ZN41_INTERNAL_8381843e_4_k_cu_5bac2e41_2230086thrust24THRUST_300001_SM_1000_NS12placeholders2_8E - _ZN41_INTERNAL_8381843e_4_k_cu_5bac2e41_2230084cuda3std6ranges3__45__cpo5ssizeE)
_ZN41_INTERNAL_8381843e_4_k_cu_5bac2e41_2230084cuda3std6ranges3__45__cpo5ssizeE:
	.zero		1
	.type		_ZN41_INTERNAL_8381843e_4_k_cu_5bac2e41_2230086thrust24THRUST_300001_SM_1000_NS12placeholders2_8E,@object
	.size		_ZN41_INTERNAL_8381843e_4_k_cu_5bac2e41_2230086thrust24THRUST_300001_SM_1000_NS12placeholders2_8E,(_ZN41_INTERNAL_8381843e_4_k_cu_5bac2e41_2230084cuda3std3__45__cpo7crbeginE - _ZN41_INTERNAL_8381843e_4_k_cu_5bac2e41_2230086thrust24THRUST_300001_SM_1000_NS12placeholders2_8E)
_ZN41_INTERNAL_8381843e_4_k_cu_5bac2e41_2230086thrust24THRUST_300001_SM_1000_NS12placeholders2_8E:
	.zero		1
	.type		_ZN41_INTERNAL_8381843e_4_k_cu_5bac2e41_2230084cuda3std3__45__cpo7crbeginE,@object
	.size		_ZN41_INTERNAL_8381843e_4_k_cu_5bac2e41_2230084cuda3std3__45__cpo7crbeginE,(_ZN41_INTERNAL_8381843e_4_k_cu_5bac2e41_2230084cuda3std6ranges3__45__cpo4prevE - _ZN41_INTERNAL_8381843e_4_k_cu_5bac2e41_2230084cuda3std3__45__cpo7crbeginE)
_ZN41_INTERNAL_8381843e_4_k_cu_5bac2e41_2230084cuda3std3__45__cpo7crbeginE:
	.zero		1
	.type		_ZN41_INTERNAL_8381843e_4_k_cu_5bac2e41_2230084cuda3std6ranges3__45__cpo4prevE,@object
	.size		_ZN41_INTERNAL_8381843e_4_k_cu_5bac2e41_2230084cuda3std6ranges3__45__cpo4prevE,(_ZN41_INTERNAL_8381843e_4_k_cu_5bac2e41_2230084cuda3std6ranges3__45__cpo9iter_moveE - _ZN41_INTERNAL_8381843e_4_k_cu_5bac2e41_2230084cuda3std6ranges3__45__cpo4prevE)
_ZN41_INTERNAL_8381843e_4_k_cu_5bac2e41_2230084cuda3std6ranges3__45__cpo4prevE:
	.zero		1
	.type		_ZN41_INTERNAL_8381843e_4_k_cu_5bac2e41_2230084cuda3std6ranges3__45__cpo9iter_moveE,@object
	.size		_ZN41_INTERNAL_8381843e_4_k_cu_5bac2e41_2230084cuda3std6ranges3__45__cpo9iter_moveE,(_ZN41_INTERNAL_8381843e_4_k_cu_5bac2e41_2230086thrust24THRUST_300001_SM_1000_NS6system6detail10sequential3seqE - _ZN41_INTERNAL_8381843e_4_k_cu_5bac2e41_2230084cuda3std6ranges3__45__cpo9iter_moveE)
_ZN41_INTERNAL_8381843e_4_k_cu_5bac2e41_2230084cuda3std6ranges3__45__cpo9iter_moveE:
	.zero		1
	.type		_ZN41_INTERNAL_8381843e_4_k_cu_5bac2e41_2230086thrust24THRUST_300001_SM_1000_NS6system6detail10sequential3seqE,@object
	.size		_ZN41_INTERNAL_8381843e_4_k_cu_5bac2e41_2230086thrust24THRUST_300001_SM_1000_NS6system6detail10sequential3seqE,(.L_31 - _ZN41_INTERNAL_8381843e_4_k_cu_5bac2e41_2230086thrust24THRUST_300001_SM_1000_NS6system6detail10sequential3seqE)
_ZN41_INTERNAL_8381843e_4_k_cu_5bac2e41_2230086thrust24THRUST_300001_SM_1000_NS6system6detail10sequential3seqE:
	.zero		1
.L_31:


//--------------------- .nv.constant0._ZN3cub18CUB_300001_SM_10006detail11EmptyKernelIvEEvv --------------------------
	.section	.nv.constant0._ZN3cub18CUB_300001_SM_10006detail11EmptyKernelIvEEvv,"a",@progbits
	.sectionflags	@""
	.align	4
.nv.constant0._ZN3cub18CUB_300001_SM_10006detail11EmptyKernelIvEEvv:
	.zero		896


//--------------------- SYMBOLS --------------------------

	.type		.nv.reservedSmem.offset0,@object
	.size		.nv.reservedSmem.offset0,0x4
